//
// Generated by NVIDIA NVVM Compiler
//
// Compiler Build ID: CL-36424714
// Cuda compilation tools, release 13.0, V13.0.88
// Based on NVVM 20.0.0
//

.version 9.0
.target sm_100
.address_size 64

	// .globl	_Z23reduceUnrollingVolatilePiS_j

.visible .entry _Z23reduceUnrollingVolatilePiS_j(
	.param .u64 .ptr .align 1 _Z23reduceUnrollingVolatilePiS_j_param_0,
	.param .u64 .ptr .align 1 _Z23reduceUnrollingVolatilePiS_j_param_1,
	.param .u32 _Z23reduceUnrollingVolatilePiS_j_param_2
)
{
	.reg .pred 	%p<16>;
	.reg .b32 	%r<54>;
	.reg .b64 	%rd<20>;

	ld.param.u64 	%rd6, [_Z23reduceUnrollingVolatilePiS_j_param_0];
	ld.param.u64 	%rd5, [_Z23reduceUnrollingVolatilePiS_j_param_1];
	ld.param.u32 	%r6, [_Z23reduceUnrollingVolatilePiS_j_param_2];
	cvta.to.global.u64 	%rd1, %rd6;
	mov.u32 	%r1, %tid.x;
	mov.u32 	%r2, %ctaid.x;
	mov.u32 	%r3, %ntid.x;
	mul.lo.s32 	%r7, %r2, %r3;
	shl.b32 	%r8, %r7, 2;
	add.s32 	%r4, %r8, %r1;
	cvt.u64.u32 	%rd2, %r8;
	mad.lo.s32 	%r5, %r3, 3, %r4;
	setp.ge.u32 	%p1, %r5, %r6;
	@%p1 bra 	$L__BB0_2;
	shl.b32 	%r9, %r3, 1;
	sub.s32 	%r10, %r5, %r9;
	mul.wide.u32 	%rd7, %r10, 4;
	add.s64 	%rd8, %rd1, %rd7;
	ld.global.u32 	%r11, [%rd8];
	mul.wide.u32 	%rd9, %r4, 4;
	add.s64 	%rd10, %rd1, %rd9;
	ld.global.u32 	%r12, [%rd10];
	add.s32 	%r13, %r12, %r11;
	add.s32 	%r14, %r10, %r3;
	mul.wide.u32 	%rd11, %r14, 4;
	add.s64 	%rd12, %rd1, %rd11;
	ld.global.u32 	%r15, [%rd12];
	add.s32 	%r16, %r15, %r13;
	mul.wide.u32 	%rd13, %r5, 4;
	add.s64 	%rd14, %rd1, %rd13;
	ld.global.u32 	%r17, [%rd14];
	add.s32 	%r18, %r17, %r16;
	st.global.u32 	[%rd10], %r18;
$L__BB0_2:
	shl.b64 	%rd15, %rd2, 2;
	add.s64 	%rd3, %rd1, %rd15;
	bar.sync 	0;
	setp.lt.u32 	%p2, %r3, 1024;
	setp.gt.u32 	%p3, %r1, 511;
	mul.wide.u32 	%rd16, %r1, 4;
	add.s64 	%rd4, %rd3, %rd16;
	or.pred  	%p4, %p2, %p3;
	@%p4 bra 	$L__BB0_4;
	ld.global.u32 	%r20, [%rd4+2048];
	ld.global.u32 	%r21, [%rd4];
	add.s32 	%r22, %r21, %r20;
	st.global.u32 	[%rd4], %r22;
$L__BB0_4:
	bar.sync 	0;
	setp.lt.u32 	%p5, %r3, 512;
	setp.gt.u32 	%p6, %r1, 255;
	or.pred  	%p7, %p5, %p6;
	@%p7 bra 	$L__BB0_6;
	ld.global.u32 	%r24, [%rd4+1024];
	ld.global.u32 	%r25, [%rd4];
	add.s32 	%r26, %r25, %r24;
	st.global.u32 	[%rd4], %r26;
$L__BB0_6:
	bar.sync 	0;
	setp.lt.u32 	%p8, %r3, 256;
	setp.gt.u32 	%p9, %r1, 127;
	or.pred  	%p10, %p8, %p9;
	@%p10 bra 	$L__BB0_8;
	ld.global.u32 	%r28, [%rd4+512];
	ld.global.u32 	%r29, [%rd4];
	add.s32 	%r30, %r29, %r28;
	st.global.u32 	[%rd4], %r30;
$L__BB0_8:
	bar.sync 	0;
	setp.lt.u32 	%p11, %r3, 128;
	setp.gt.u32 	%p12, %r1, 63;
	or.pred  	%p13, %p11, %p12;
	@%p13 bra 	$L__BB0_10;
	ld.global.u32 	%r32, [%rd4+256];
	ld.global.u32 	%r33, [%rd4];
	add.s32 	%r34, %r33, %r32;
	st.global.u32 	[%rd4], %r34;
$L__BB0_10:
	bar.sync 	0;
	setp.gt.u32 	%p14, %r1, 31;
	@%p14 bra 	$L__BB0_13;
	ld.volatile.global.u32 	%r35, [%rd4+128];
	ld.volatile.global.u32 	%r36, [%rd4];
	add.s32 	%r37, %r36, %r35;
	st.volatile.global.u32 	[%rd4], %r37;
	ld.volatile.global.u32 	%r38, [%rd4+64];
	ld.volatile.global.u32 	%r39, [%rd4];
	add.s32 	%r40, %r39, %r38;
	st.volatile.global.u32 	[%rd4], %r40;
	ld.volatile.global.u32 	%r41, [%rd4+32];
	ld.volatile.global.u32 	%r42, [%rd4];
	add.s32 	%r43, %r42, %r41;
	st.volatile.global.u32 	[%rd4], %r43;
	ld.volatile.global.u32 	%r44, [%rd4+16];
	ld.volatile.global.u32 	%r45, [%rd4];
	add.s32 	%r46, %r45, %r44;
	st.volatile.global.u32 	[%rd4], %r46;
	ld.volatile.global.u32 	%r47, [%rd4+8];
	ld.volatile.global.u32 	%r48, [%rd4];
	add.s32 	%r49, %r48, %r47;
	st.volatile.global.u32 	[%rd4], %r49;
	ld.volatile.global.u32 	%r50, [%rd4+4];
	ld.volatile.global.u32 	%r51, [%rd4];
	add.s32 	%r52, %r51, %r50;
	st.volatile.global.u32 	[%rd4], %r52;
	setp.ne.s32 	%p15, %r1, 0;
	@%p15 bra 	$L__BB0_13;
	ld.global.u32 	%r53, [%rd3];
	cvta.to.global.u64 	%rd17, %rd5;
	mul.wide.u32 	%rd18, %r2, 4;
	add.s64 	%rd19, %rd17, %rd18;
	st.global.u32 	[%rd19], %r53;
$L__BB0_13:
	ret;

}
	// .globl	_Z19reduceUnrollingSyncPiS_j
.visible .entry _Z19reduceUnrollingSyncPiS_j(
	.param .u64 .ptr .align 1 _Z19reduceUnrollingSyncPiS_j_param_0,
	.param .u64 .ptr .align 1 _Z19reduceUnrollingSyncPiS_j_param_1,
	.param .u32 _Z19reduceUnrollingSyncPiS_j_param_2
)
{
	.reg .pred 	%p<16>;
	.reg .b32 	%r<54>;
	.reg .b64 	%rd<20>;

	ld.param.u64 	%rd6, [_Z19reduceUnrollingSyncPiS_j_param_0];
	ld.param.u64 	%rd5, [_Z19reduceUnrollingSyncPiS_j_param_1];
	ld.param.u32 	%r6, [_Z19reduceUnrollingSyncPiS_j_param_2];
	cvta.to.global.u64 	%rd1, %rd6;
	mov.u32 	%r1, %tid.x;
	mov.u32 	%r2, %ctaid.x;
	mov.u32 	%r3, %ntid.x;
	mul.lo.s32 	%r7, %r2, %r3;
	shl.b32 	%r8, %r7, 2;
	add.s32 	%r4, %r8, %r1;
	cvt.u64.u32 	%rd2, %r8;
	mad.lo.s32 	%r5, %r3, 3, %r4;
	setp.ge.u32 	%p1, %r5, %r6;
	@%p1 bra 	$L__BB1_2;
	shl.b32 	%r9, %r3, 1;
	sub.s32 	%r10, %r5, %r9;
	mul.wide.u32 	%rd7, %r10, 4;
	add.s64 	%rd8, %rd1, %rd7;
	ld.global.u32 	%r11, [%rd8];
	mul.wide.u32 	%rd9, %r4, 4;
	add.s64 	%rd10, %rd1, %rd9;
	ld.global.u32 	%r12, [%rd10];
	add.s32 	%r13, %r12, %r11;
	add.s32 	%r14, %r10, %r3;
	mul.wide.u32 	%rd11, %r14, 4;
	add.s64 	%rd12, %rd1, %rd11;
	ld.global.u32 	%r15, [%rd12];
	add.s32 	%r16, %r15, %r13;
	mul.wide.u32 	%rd13, %r5, 4;
	add.s64 	%rd14, %rd1, %rd13;
	ld.global.u32 	%r17, [%rd14];
	add.s32 	%r18, %r17, %r16;
	st.global.u32 	[%rd10], %r18;
$L__BB1_2:
	shl.b64 	%rd15, %rd2, 2;
	add.s64 	%rd3, %rd1, %rd15;
	bar.sync 	0;
	setp.lt.u32 	%p2, %r3, 1024;
	setp.gt.u32 	%p3, %r1, 511;
	mul.wide.u32 	%rd16, %r1, 4;
	add.s64 	%rd4, %rd3, %rd16;
	or.pred  	%p4, %p2, %p3;
	@%p4 bra 	$L__BB1_4;
	ld.global.u32 	%r20, [%rd4+2048];
	ld.global.u32 	%r21, [%rd4];
	add.s32 	%r22, %r21, %r20;
	st.global.u32 	[%rd4], %r22;
$L__BB1_4:
	bar.sync 	0;
	setp.lt.u32 	%p5, %r3, 512;
	setp.gt.u32 	%p6, %r1, 255;
	or.pred  	%p7, %p5, %p6;
	@%p7 bra 	$L__BB1_6;
	ld.global.u32 	%r24, [%rd4+1024];
	ld.global.u32 	%r25, [%rd4];
	add.s32 	%r26, %r25, %r24;
	st.global.u32 	[%rd4], %r26;
$L__BB1_6:
	bar.sync 	0;
	setp.lt.u32 	%p8, %r3, 256;
	setp.gt.u32 	%p9, %r1, 127;
	or.pred  	%p10, %p8, %p9;
	@%p10 bra 	$L__BB1_8;
	ld.global.u32 	%r28, [%rd4+512];
	ld.global.u32 	%r29, [%rd4];
	add.s32 	%r30, %r29, %r28;
	st.global.u32 	[%rd4], %r30;
$L__BB1_8:
	bar.sync 	0;
	setp.lt.u32 	%p11, %r3, 128;
	setp.gt.u32 	%p12, %r1, 63;
	or.pred  	%p13, %p11, %p12;
	@%p13 bra 	$L__BB1_10;
	ld.global.u32 	%r32, [%rd4+256];
	ld.global.u32 	%r33, [%rd4];
	add.s32 	%r34, %r33, %r32;
	st.global.u32 	[%rd4], %r34;
$L__BB1_10:
	bar.sync 	0;
	setp.gt.u32 	%p14, %r1, 31;
	@%p14 bra 	$L__BB1_13;
	ld.global.u32 	%r35, [%rd4+128];
	ld.global.u32 	%r36, [%rd4];
	add.s32 	%r37, %r36, %r35;
	st.global.u32 	[%rd4], %r37;
	bar.sync 	0;
	ld.global.u32 	%r38, [%rd4+64];
	ld.global.u32 	%r39, [%rd4];
	add.s32 	%r40, %r39, %r38;
	st.global.u32 	[%rd4], %r40;
	bar.sync 	0;
	ld.global.u32 	%r41, [%rd4+32];
	ld.global.u32 	%r42, [%rd4];
	add.s32 	%r43, %r42, %r41;
	st.global.u32 	[%rd4], %r43;
	bar.sync 	0;
	ld.global.u32 	%r44, [%rd4+16];
	ld.global.u32 	%r45, [%rd4];
	add.s32 	%r46, %r45, %r44;
	st.global.u32 	[%rd4], %r46;
	bar.sync 	0;
	ld.global.u32 	%r47, [%rd4+8];
	ld.global.u32 	%r48, [%rd4];
	add.s32 	%r49, %r48, %r47;
	st.global.u32 	[%rd4], %r49;
	bar.sync 	0;
	ld.global.u32 	%r50, [%rd4+4];
	ld.global.u32 	%r51, [%rd4];
	add.s32 	%r52, %r51, %r50;
	st.global.u32 	[%rd4], %r52;
	bar.sync 	0;
	setp.ne.s32 	%p15, %r1, 0;
	@%p15 bra 	$L__BB1_13;
	ld.global.u32 	%r53, [%rd3];
	cvta.to.global.u64 	%rd17, %rd5;
	mul.wide.u32 	%rd18, %r2, 4;
	add.s64 	%rd19, %rd17, %rd18;
	st.global.u32 	[%rd19], %r53;
$L__BB1_13:
	ret;

}


// ===== COMPILED SASS (sm_100) =====

	.target	sm_100

	.elftype	@"ET_EXEC"


//--------------------- .note.nv.tkinfo           --------------------------
	.section	.note.nv.tkinfo,"",@"SHT_NOTE"
	.sectionflags	@"SHF_NOTE_NV_TKINFO"
	.tkinfo
        /*0018*/ 	.word	0x00000002
        /*0030*/ 	.string	""
        /*0030*/ 	.string	"ptxas"
        /*0030*/ 	.string	"Cuda compilation tools, release 13.0, V13.0.88"
        /*0030*/ 	.string	"Build cuda_13.0.r13.0/compiler.36424714_0"
        /*0030*/ 	.string	"-arch sm_100 -m 64 "



//--------------------- .note.nv.cuinfo           --------------------------
	.section	.note.nv.cuinfo,"",@"SHT_NOTE"
	.sectionflags	@"SHF_NOTE_NV_CUINFO"
        /*0018*/ 	.short	0x0002
        /*001a*/ 	.short	0x0064
        /*001c*/ 	.short	0x0082
	.zero		2


//--------------------- .nv.info                  --------------------------
	.section	.nv.info,"",@"SHT_CUDA_INFO"
	.align	4


	//----- nvinfo : EIATTR_REGCOUNT
	.align		4
        /*0000*/ 	.byte	0x04, 0x2f
        /*0002*/ 	.short	(.L_1 - .L_0)
	.align		4
.L_0:
        /*0004*/ 	.word	index@(_Z23reduceUnrollingVolatilePiS_j)
        /*0008*/ 	.word	0x00000012


	//----- nvinfo : EIATTR_FRAME_SIZE
	.align		4
.L_1:
        /*000c*/ 	.byte	0x04, 0x11
        /*000e*/ 	.short	(.L_3 - .L_2)
	.align		4
.L_2:
        /*0010*/ 	.word	index@(_Z23reduceUnrollingVolatilePiS_j)
        /*0014*/ 	.word	0x00000000


	//----- nvinfo : EIATTR_REGCOUNT
	.align		4
.L_3:
        /*0018*/ 	.byte	0x04, 0x2f
        /*001a*/ 	.short	(.L_5 - .L_4)
	.align		4
.L_4:
        /*001c*/ 	.word	index@(_Z19reduceUnrollingSyncPiS_j)
        /*0020*/ 	.word	0x00000012


	//----- nvinfo : EIATTR_FRAME_SIZE
	.align		4
.L_5:
        /*0024*/ 	.byte	0x04, 0x11
        /*0026*/ 	.short	(.L_7 - .L_6)
	.align		4
.L_6:
        /*0028*/ 	.word	index@(_Z19reduceUnrollingSyncPiS_j)
        /*002c*/ 	.word	0x00000000


	//----- nvinfo : EIATTR_MIN_STACK_SIZE
	.align		4
.L_7:
        /*0030*/ 	.byte	0x04, 0x12
        /*0032*/ 	.short	(.L_9 - .L_8)
	.align		4
.L_8:
        /*0034*/ 	.word	index@(_Z19reduceUnrollingSyncPiS_j)
        /*0038*/ 	.word	0x00000000


	//----- nvinfo : EIATTR_MIN_STACK_SIZE
	.align		4
.L_9:
        /*003c*/ 	.byte	0x04, 0x12
        /*003e*/ 	.short	(.L_11 - .L_10)
	.align		4
.L_10:
        /*0040*/ 	.word	index@(_Z23reduceUnrollingVolatilePiS_j)
        /*0044*/ 	.word	0x00000000
.L_11:


//--------------------- .nv.compat                --------------------------
	.section	.nv.compat,"",@"SHT_CUDA_COMPAT_INFO"
	.align	4
        /*0000*/ 	.byte	0x02, 0x09, 0x00, 0x00, 0x02, 0x02, 0x01, 0x00, 0x02, 0x05, 0x05, 0x00, 0x03, 0x07, 0x01, 0x01
        /*0010*/ 	.byte	0x02, 0x03, 0x00, 0x00, 0x02, 0x06, 0x01, 0x00, 0x04, 0x0b, 0x08, 0x00, 0x09, 0x00, 0x00, 0x00
        /*0020*/ 	.byte	0x00, 0x00, 0x00, 0x00


//--------------------- .nv.info._Z19reduceUnrollingSyncPiS_j --------------------------
	.section	.nv.info._Z19reduceUnrollingSyncPiS_j,"",@"SHT_CUDA_INFO"
	.sectionflags	@""
	.align	4


	//----- nvinfo : EIATTR_CUDA_API_VERSION
	.align		4
        /*0000*/ 	.byte	0x04, 0x37
        /*0002*/ 	.short	(.L_13 - .L_12)
.L_12:
        /*0004*/ 	.word	0x00000082


	//----- nvinfo : EIATTR_KPARAM_INFO
	.align		4
.L_13:
        /*0008*/ 	.byte	0x04, 0x17
        /*000a*/ 	.short	(.L_15 - .L_14)
.L_14:
        /*000c*/ 	.word	0x00000000
        /*0010*/ 	.short	0x0002
        /*0012*/ 	.short	0x0010
        /*0014*/ 	.byte	0x00, 0xf0, 0x11, 0x00


	//----- nvinfo : EIATTR_KPARAM_INFO
	.align		4
.L_15:
        /*0018*/ 	.byte	0x04, 0x17
        /*001a*/ 	.short	(.L_17 - .L_16)
.L_16:
        /*001c*/ 	.word	0x00000000
        /*0020*/ 	.short	0x0001
        /*0022*/ 	.short	0x0008
        /*0024*/ 	.byte	0x00, 0xf5, 0x21, 0x00


	//----- nvinfo : EIATTR_KPARAM_INFO
	.align		4
.L_17:
        /*0028*/ 	.byte	0x04, 0x17
        /*002a*/ 	.short	(.L_19 - .L_18)
.L_18:
        /*002c*/ 	.word	0x00000000
        /*0030*/ 	.short	0x0000
        /*0032*/ 	.short	0x0000
        /*0034*/ 	.byte	0x00, 0xf5, 0x21, 0x00


	//----- nvinfo : EIATTR_SPARSE_MMA_MASK
	.align		4
.L_19:
        /*0038*/ 	.byte	0x03, 0x50
        /*003a*/ 	.short	0x0000


	//----- nvinfo : EIATTR_MAXREG_COUNT
	.align		4
        /*003c*/ 	.byte	0x03, 0x1b
        /*003e*/ 	.short	0x00ff


	//----- nvinfo : EIATTR_NUM_BARRIERS
	.align		4
        /*0040*/ 	.byte	0x02, 0x4c
        /*0042*/ 	.byte	0x01
	.zero		1


	//----- nvinfo : EIATTR_MERCURY_ISA_VERSION
	.align		4
        /*0044*/ 	.byte	0x03, 0x5f
        /*0046*/ 	.short	0x0101


	//----- nvinfo : EIATTR_VRC_CTA_INIT_COUNT
	.align		4
        /*0048*/ 	.byte	0x02, 0x4a
	.zero		1
	.zero		1


	//----- nvinfo : EIATTR_EXIT_INSTR_OFFSETS
	.align		4
        /*004c*/ 	.byte	0x04, 0x1c
        /*004e*/ 	.short	(.L_21 - .L_20)


	//   ....[0]....
.L_20:
        /*0050*/ 	.word	0x00000470


	//   ....[1]....
        /*0054*/ 	.word	0x00000670


	//   ....[2]....
        /*0058*/ 	.word	0x000006c0


	//----- nvinfo : EIATTR_CRS_STACK_SIZE
	.align		4
.L_21:
        /*005c*/ 	.byte	0x04, 0x1e
        /*005e*/ 	.short	(.L_23 - .L_22)
.L_22:
        /*0060*/ 	.word	0x00000000


	//----- nvinfo : EIATTR_CBANK_PARAM_SIZE
	.align		4
.L_23:
        /*0064*/ 	.byte	0x03, 0x19
        /*0066*/ 	.short	0x0014


	//----- nvinfo : EIATTR_PARAM_CBANK
	.align		4
        /*0068*/ 	.byte	0x04, 0x0a
        /*006a*/ 	.short	(.L_25 - .L_24)
	.align		4
.L_24:
        /*006c*/ 	.word	index@(.nv.constant0._Z19reduceUnrollingSyncPiS_j)
        /*0070*/ 	.short	0x0380
        /*0072*/ 	.short	0x0014


	//----- nvinfo : EIATTR_SW_WAR
	.align		4
.L_25:
        /*0074*/ 	.byte	0x04, 0x36
        /*0076*/ 	.short	(.L_27 - .L_26)
.L_26:
        /*0078*/ 	.word	0x00000008
.L_27:


//--------------------- .nv.info._Z23reduceUnrollingVolatilePiS_j --------------------------
	.section	.nv.info._Z23reduceUnrollingVolatilePiS_j,"",@"SHT_CUDA_INFO"
	.sectionflags	@""
	.align	4


	//----- nvinfo : EIATTR_CUDA_API_VERSION
	.align		4
        /*0000*/ 	.byte	0x04, 0x37
        /*0002*/ 	.short	(.L_29 - .L_28)
.L_28:
        /*0004*/ 	.word	0x00000082


	//----- nvinfo : EIATTR_KPARAM_INFO
	.align		4
.L_29:
        /*0008*/ 	.byte	0x04, 0x17
        /*000a*/ 	.short	(.L_31 - .L_30)
.L_30:
        /*000c*/ 	.word	0x00000000
        /*0010*/ 	.short	0x0002
        /*0012*/ 	.short	0x0010
        /*0014*/ 	.byte	0x00, 0xf0, 0x11, 0x00


	//----- nvinfo : EIATTR_KPARAM_INFO
	.align		4
.L_31:
        /*0018*/ 	.byte	0x04, 0x17
        /*001a*/ 	.short	(.L_33 - .L_32)
.L_32:
        /*001c*/ 	.word	0x00000000
        /*0020*/ 	.short	0x0001
        /*0022*/ 	.short	0x0008
        /*0024*/ 	.byte	0x00, 0xf5, 0x21, 0x00


	//----- nvinfo : EIATTR_KPARAM_INFO
	.align		4
.L_33:
        /*0028*/ 	.byte	0x04, 0x17
        /*002a*/ 	.short	(.L_35 - .L_34)
.L_34:
        /*002c*/ 	.word	0x00000000
        /*0030*/ 	.short	0x0000
        /*0032*/ 	.short	0x0000
        /*0034*/ 	.byte	0x00, 0xf5, 0x21, 0x00


	//----- nvinfo : EIATTR_SPARSE_MMA_MASK
	.align		4
.L_35:
        /*0038*/ 	.byte	0x03, 0x50
        /*003a*/ 	.short	0x0000


	//----- nvinfo : EIATTR_MAXREG_COUNT
	.align		4
        /*003c*/ 	.byte	0x03, 0x1b
        /*003e*/ 	.short	0x00ff


	//----- nvinfo : EIATTR_NUM_BARRIERS
	.align		4
        /*0040*/ 	.byte	0x02, 0x4c
        /*0042*/ 	.byte	0x01
	.zero		1


	//----- nvinfo : EIATTR_MERCURY_ISA_VERSION
	.align		4
        /*0044*/ 	.byte	0x03, 0x5f
        /*0046*/ 	.short	0x0101


	//----- nvinfo : EIATTR_VRC_CTA_INIT_COUNT
	.align		4
        /*0048*/ 	.byte	0x02, 0x4a
	.zero		1
	.zero		1


	//----- nvinfo : EIATTR_EXIT_INSTR_OFFSETS
	.align		4
        /*004c*/ 	.byte	0x04, 0x1c
        /*004e*/ 	.short	(.L_37 - .L_36)


	//   ....[0]....
.L_36:
        /*0050*/ 	.word	0x00000470


	//   ....[1]....
        /*0054*/ 	.word	0x00000610


	//   ....[2]....
        /*0058*/ 	.word	0x00000660


	//----- nvinfo : EIATTR_CRS_STACK_SIZE
	.align		4
.L_37:
        /*005c*/ 	.byte	0x04, 0x1e
        /*005e*/ 	.short	(.L_39 - .L_38)
.L_38:
        /*0060*/ 	.word	0x00000000


	//----- nvinfo : EIATTR_CBANK_PARAM_SIZE
	.align		4
.L_39:
        /*0064*/ 	.byte	0x03, 0x19
        /*0066*/ 	.short	0x0014


	//----- nvinfo : EIATTR_PARAM_CBANK
	.align		4
        /*0068*/ 	.byte	0x04, 0x0a
        /*006a*/ 	.short	(.L_41 - .L_40)
	.align		4
.L_40:
        /*006c*/ 	.word	index@(.nv.constant0._Z23reduceUnrollingVolatilePiS_j)
        /*0070*/ 	.short	0x0380
        /*0072*/ 	.short	0x0014


	//----- nvinfo : EIATTR_SW_WAR
	.align		4
.L_41:
        /*0074*/ 	.byte	0x04, 0x36
        /*0076*/ 	.short	(.L_43 - .L_42)
.L_42:
        /*0078*/ 	.word	0x00000008
.L_43:


//--------------------- .nv.callgraph             --------------------------
	.section	.nv.callgraph,"",@"SHT_CUDA_CALLGRAPH"
	.align	4
	.sectionentsize	8
	.align		4
        /*0000*/ 	.word	0x00000000
	.align		4
        /*0004*/ 	.word	0xffffffff
	.align		4
        /*0008*/ 	.word	0x00000000
	.align		4
        /*000c*/ 	.word	0xfffffffe
	.align		4
        /*0010*/ 	.word	0x00000000
	.align		4
        /*0014*/ 	.word	0xfffffffd
	.align		4
        /*0018*/ 	.word	0x00000000
	.align		4
        /*001c*/ 	.word	0xfffffffc


//--------------------- .text._Z19reduceUnrollingSyncPiS_j --------------------------
	.section	.text._Z19reduceUnrollingSyncPiS_j,"ax",@progbits
	.align	128
        .global         _Z19reduceUnrollingSyncPiS_j
        .type           _Z19reduceUnrollingSyncPiS_j,@function
        .size           _Z19reduceUnrollingSyncPiS_j,(.L_x_18 - _Z19reduceUnrollingSyncPiS_j)
        .other          _Z19reduceUnrollingSyncPiS_j,@"STO_CUDA_ENTRY STV_DEFAULT"
_Z19reduceUnrollingSyncPiS_j:
.text._Z19reduceUnrollingSyncPiS_j:
[----:B------:R-:W-:Y:S01]  /*0000*/  LDC R1, c[0x0][0x37c] ;  /* 0x0000df00ff017b82 */ /* 0x000fe20000000800 */
[----:B------:R-:W0:Y:S07]  /*0010*/  S2R R0, SR_CTAID.X ;  /* 0x0000000000007919 */ /* 0x000e2e0000002500 */
[----:B------:R-:W0:Y:S01]  /*0020*/  LDC R14, c[0x0][0x360] ;  /* 0x0000d800ff0e7b82 */ /* 0x000e220000000800 */
[----:B------:R-:W1:Y:S01]  /*0030*/  LDCU UR4, c[0x0][0x390] ;  /* 0x00007200ff0477ac */ /* 0x000e620008000800 */
[----:B------:R-:W2:Y:S01]  /*0040*/  S2R R4, SR_TID.X ;  /* 0x0000000000047919 */ /* 0x000ea20000002100 */
[----:B0-----:R-:W-:-:S04]  /*0050*/  IMAD R2, R0, R14, RZ ;  /* 0x0000000e00027224 */ /* 0x001fc800078e02ff */
[----:B------:R-:W-:-:S04]  /*0060*/  IMAD.SHL.U32 R5, R2, 0x4, RZ ;  /* 0x0000000402057824 */ /* 0x000fc800078e00ff */
[----:B--2---:R-:W-:-:S04]  /*0070*/  IMAD.IADD R3, R5, 0x1, R4 ;  /* 0x0000000105037824 */ /* 0x004fc800078e0204 */
[----:B------:R-:W-:-:S05]  /*0080*/  IMAD R13, R14, 0x3, R3 ;  /* 0x000000030e0d7824 */ /* 0x000fca00078e0203 */
[----:B-1----:R-:W-:Y:S01]  /*0090*/  ISETP.GE.U32.AND P4, PT, R13, UR4, PT ;  /* 0x000000040d007c0c */ /* 0x002fe2000bf86070 */
[----:B------:R-:W0:-:S12]  /*00a0*/  LDCU.64 UR4, c[0x0][0x358] ;  /* 0x00006b00ff0477ac */ /* 0x000e180008000a00 */
[----:B------:R-:W1:Y:S01]  /*00b0*/  @!P4 LDC.64 R6, c[0x0][0x380] ;  /* 0x0000e000ff06cb82 */ /* 0x000e620000000a00 */
[----:B------:R-:W-:-:S05]  /*00c0*/  @!P4 IMAD R9, R14, -0x2, R13 ;  /* 0xfffffffe0e09c824 */ /* 0x000fca00078e020d */
[C---:B------:R-:W-:Y:S01]  /*00d0*/  @!P4 IADD3 R11, PT, PT, R9.reuse, R14, RZ ;  /* 0x0000000e090bc210 */ /* 0x040fe20007ffe0ff */
[----:B-1----:R-:W-:-:S04]  /*00e0*/  @!P4 IMAD.WIDE.U32 R8, R9, 0x4, R6 ;  /* 0x000000040908c825 */ /* 0x002fc800078e0006 */
[--C-:B------:R-:W-:Y:S02]  /*00f0*/  @!P4 IMAD.WIDE.U32 R10, R11, 0x4, R6.reuse ;  /* 0x000000040b0ac825 */ /* 0x100fe400078e0006 */
[----:B0-----:R-:W2:Y:S02]  /*0100*/  @!P4 LDG.E R8, desc[UR4][R8.64] ;  /* 0x000000040808c981 */ /* 0x001ea4000c1e1900 */
[--C-:B------:R-:W-:Y:S02]  /*0110*/  @!P4 IMAD.WIDE.U32 R2, R3, 0x4, R6.reuse ;  /* 0x000000040302c825 */ /* 0x100fe400078e0006 */
[----:B------:R-:W2:Y:S02]  /*0120*/  @!P4 LDG.E R10, desc[UR4][R10.64] ;  /* 0x000000040a0ac981 */ /* 0x000ea4000c1e1900 */
[----:B------:R-:W-:Y:S02]  /*0130*/  @!P4 IMAD.WIDE.U32 R12, R13, 0x4, R6 ;  /* 0x000000040d0cc825 */ /* 0x000fe400078e0006 */
[----:B------:R-:W2:Y:S01]  /*0140*/  @!P4 LDG.E R15, desc[UR4][R2.64] ;  /* 0x00000004020fc981 */ /* 0x000ea2000c1e1900 */
[----:B------:R-:W0:Y:S03]  /*0150*/  LDC.64 R6, c[0x0][0x380] ;  /* 0x0000e000ff067b82 */ /* 0x000e260000000a00 */
[----:B------:R-:W3:Y:S01]  /*0160*/  @!P4 LDG.E R12, desc[UR4][R12.64] ;  /* 0x000000040c0cc981 */ /* 0x000ee2000c1e1900 */
[----:B------:R-:W-:-:S04]  /*0170*/  ISETP.GT.U32.AND P2, PT, R4, 0x1ff, PT ;  /* 0x000001ff0400780c */ /* 0x000fc80003f44070 */
[----:B------:R-:W-:Y:S01]  /*0180*/  ISETP.LT.U32.OR P2, PT, R14, 0x400, P2 ;  /* 0x000004000e00780c */ /* 0x000fe20001741470 */
[----:B------:R-:W-:Y:S01]  /*0190*/  BSSY.RECONVERGENT B0, `(.L_x_0) ;  /* 0x0000014000007945 */ /* 0x000fe20003800200 */
[C---:B------:R-:W-:Y:S02]  /*01a0*/  ISETP.GT.U32.AND P0, PT, R4.reuse, 0xff, PT ;  /* 0x000000ff0400780c */ /* 0x040fe40003f04070 */
[C---:B------:R-:W-:Y:S02]  /*01b0*/  ISETP.GT.U32.AND P3, PT, R4.reuse, 0x7f, PT ;  /* 0x0000007f0400780c */ /* 0x040fe40003f64070 */
[----:B------:R-:W-:Y:S02]  /*01c0*/  ISETP.GT.U32.AND P1, PT, R4, 0x3f, PT ;  /* 0x0000003f0400780c */ /* 0x000fe40003f24070 */
[----:B0-----:R-:W-:-:S04]  /*01d0*/  LEA R6, P5, R5, R6, 0x2 ;  /* 0x0000000605067211 */ /* 0x001fc800078a10ff */
[----:B------:R-:W-:Y:S02]  /*01e0*/  LEA.HI.X R7, R5, R7, RZ, 0x2, P5 ;  /* 0x0000000705077211 */ /* 0x000fe400028f14ff */
[C---:B------:R-:W-:Y:S02]  /*01f0*/  ISETP.LT.U32.OR P0, PT, R14.reuse, 0x200, P0 ;  /* 0x000002000e00780c */ /* 0x040fe40000701470 */
[C---:B------:R-:W-:Y:S02]  /*0200*/  ISETP.LT.U32.OR P3, PT, R14.reuse, 0x100, P3 ;  /* 0x000001000e00780c */ /* 0x040fe40001f61470 */
[----:B------:R-:W-:Y:S02]  /*0210*/  ISETP.LT.U32.OR P1, PT, R14, 0x80, P1 ;  /* 0x000000800e00780c */ /* 0x000fe40000f21470 */
[----:B------:R-:W-:Y:S02]  /*0220*/  ISETP.GT.U32.AND P5, PT, R4, 0x1f, PT ;  /* 0x0000001f0400780c */ /* 0x000fe40003fa4070 */
[----:B--2---:R-:W-:-:S05]  /*0230*/  @!P4 IADD3 R15, PT, PT, R10, R15, R8 ;  /* 0x0000000f0a0fc210 */ /* 0x004fca0007ffe008 */
[----:B---3--:R-:W-:-:S05]  /*0240*/  @!P4 IMAD.IADD R15, R15, 0x1, R12 ;  /* 0x000000010f0fc824 */ /* 0x008fca00078e020c */
[----:B------:R0:W-:Y:S01]  /*0250*/  @!P4 STG.E desc[UR4][R2.64], R15 ;  /* 0x0000000f0200c986 */ /* 0x0001e2000c101904 */
[----:B------:R-:W-:Y:S01]  /*0260*/  IMAD.WIDE.U32 R8, R4, 0x4, R6 ;  /* 0x0000000404087825 */ /* 0x000fe200078e0006 */
[----:B------:R-:W-:Y:S06]  /*0270*/  BAR.SYNC.DEFER_BLOCKING 0x0 ;  /* 0x0000000000007b1d */ /* 0x000fec0000010000 */
[----:B------:R-:W-:Y:S05]  /*0280*/  @P2 BRA `(.L_x_1) ;  /* 0x0000000000102947 */ /* 0x000fea0003800000 */
[----:B0-----:R-:W2:Y:S04]  /*0290*/  LDG.E R2, desc[UR4][R8.64+0x800] ;  /* 0x0008000408027981 */ /* 0x001ea8000c1e1900 */
[----:B------:R-:W2:Y:S02]  /*02a0*/  LDG.E R3, desc[UR4][R8.64] ;  /* 0x0000000408037981 */ /* 0x000ea4000c1e1900 */
[----:B--2---:R-:W-:-:S05]  /*02b0*/  IMAD.IADD R3, R2, 0x1, R3 ;  /* 0x0000000102037824 */ /* 0x004fca00078e0203 */
[----:B------:R1:W-:Y:S02]  /*02c0*/  STG.E desc[UR4][R8.64], R3 ;  /* 0x0000000308007986 */ /* 0x0003e4000c101904 */
.L_x_1:
[----:B------:R-:W-:Y:S05]  /*02d0*/  BSYNC.RECONVERGENT B0 ;  /* 0x0000000000007941 */ /* 0x000fea0003800200 */
.L_x_0:
[----:B------:R-:W-:Y:S06]  /*02e0*/  BAR.SYNC.DEFER_BLOCKING 0x0 ;  /* 0x0000000000007b1d */ /* 0x000fec0000010000 */
[----:B------:R-:W-:Y:S04]  /*02f0*/  BSSY.RECONVERGENT B0, `(.L_x_2) ;  /* 0x0000006000007945 */ /* 0x000fe80003800200 */
[----:B------:R-:W-:Y:S05]  /*0300*/  @P0 BRA `(.L_x_3) ;  /* 0x0000000000100947 */ /* 0x000fea0003800000 */
[----:B0-----:R-:W2:Y:S04]  /*0310*/  LDG.E R2, desc[UR4][R8.64+0x400] ;  /* 0x0004000408027981 */ /* 0x001ea8000c1e1900 */
[----:B-1----:R-:W2:Y:S02]  /*0320*/  LDG.E R3, desc[UR4][R8.64] ;  /* 0x0000000408037981 */ /* 0x002ea4000c1e1900 */
[----:B--2---:R-:W-:-:S05]  /*0330*/  IADD3 R3, PT, PT, R2, R3, RZ ;  /* 0x0000000302037210 */ /* 0x004fca0007ffe0ff */
[----:B------:R2:W-:Y:S02]  /*0340*/  STG.E desc[UR4][R8.64], R3 ;  /* 0x0000000308007986 */ /* 0x0005e4000c101904 */
.L_x_3:
[----:B------:R-:W-:Y:S05]  /*0350*/  BSYNC.RECONVERGENT B0 ;  /* 0x0000000000007941 */ /* 0x000fea0003800200 */
.L_x_2:
[----:B------:R-:W-:Y:S06]  /*0360*/  BAR.SYNC.DEFER_BLOCKING 0x0 ;  /* 0x0000000000007b1d */ /* 0x000fec0000010000 */
[----:B------:R-:W-:Y:S04]  /*0370*/  BSSY.RECONVERGENT B0, `(.L_x_4) ;  /* 0x0000006000007945 */ /* 0x000fe80003800200 */
[----:B------:R-:W-:Y:S05]  /*0380*/  @P3 BRA `(.L_x_5) ;  /* 0x0000000000103947 */ /* 0x000fea0003800000 */
[----:B0-----:R-:W3:Y:S04]  /*0390*/  LDG.E R2, desc[UR4][R8.64+0x200] ;  /* 0x0002000408027981 */ /* 0x001ee8000c1e1900 */
[----:B-12---:R-:W3:Y:S02]  /*03a0*/  LDG.E R3, desc[UR4][R8.64] ;  /* 0x0000000408037981 */ /* 0x006ee4000c1e1900 */
[----:B---3--:R-:W-:-:S05]  /*03b0*/  IMAD.IADD R3, R2, 0x1, R3 ;  /* 0x0000000102037824 */ /* 0x008fca00078e0203 */
[----:B------:R3:W-:Y:S02]  /*03c0*/  STG.E desc[UR4][R8.64], R3 ;  /* 0x0000000308007986 */ /* 0x0007e4000c101904 */
.L_x_5:
[----:B------:R-:W-:Y:S05]  /*03d0*/  BSYNC.RECONVERGENT B0 ;  /* 0x0000000000007941 */ /* 0x000fea0003800200 */
.L_x_4:
[----:B------:R-:W-:Y:S06]  /*03e0*/  BAR.SYNC.DEFER_BLOCKING 0x0 ;  /* 0x0000000000007b1d */ /* 0x000fec0000010000 */
[----:B------:R-:W-:Y:S04]  /*03f0*/  BSSY.RECONVERGENT B0, `(.L_x_6) ;  /* 0x0000006000007945 */ /* 0x000fe80003800200 */
[----:B------:R-:W-:Y:S05]  /*0400*/  @P1 BRA `(.L_x_7) ;  /* 0x0000000000101947 */ /* 0x000fea0003800000 */
[----:B0-----:R-:W4:Y:S04]  /*0410*/  LDG.E R2, desc[UR4][R8.64+0x100] ;  /* 0x0001000408027981 */ /* 0x001f28000c1e1900 */
[----:B-123--:R-:W4:Y:S02]  /*0420*/  LDG.E R3, desc[UR4][R8.64] ;  /* 0x0000000408037981 */ /* 0x00ef24000c1e1900 */
[----:B----4-:R-:W-:-:S05]  /*0430*/  IADD3 R3, PT, PT, R2, R3, RZ ;  /* 0x0000000302037210 */ /* 0x010fca0007ffe0ff */
[----:B------:R4:W-:Y:S02]  /*0440*/  STG.E desc[UR4][R8.64], R3 ;  /* 0x0000000308007986 */ /* 0x0009e4000c101904 */
.L_x_7:
[----:B------:R-:W-:Y:S05]  /*0450*/  BSYNC.RECONVERGENT B0 ;  /* 0x0000000000007941 */ /* 0x000fea0003800200 */
.L_x_6:
[----:B------:R-:W-:Y:S06]  /*0460*/  BAR.SYNC.DEFER_BLOCKING 0x0 ;  /* 0x0000000000007b1d */ /* 0x000fec0000010000 */
[----:B------:R-:W-:Y:S05]  /*0470*/  @P5 EXIT ;  /* 0x000000000000594d */ /* 0x000fea0003800000 */
[----:B0-----:R-:W5:Y:S04]  /*0480*/  LDG.E R2, desc[UR4][R8.64+0x80] ;  /* 0x0000800408027981 */ /* 0x001f68000c1e1900 */
[----:B-1234-:R-:W5:Y:S02]  /*0490*/  LDG.E R3, desc[UR4][R8.64] ;  /* 0x0000000408037981 */ /* 0x01ef64000c1e1900 */
[----:B-----5:R-:W-:-:S05]  /*04a0*/  IMAD.IADD R3, R2, 0x1, R3 ;  /* 0x0000000102037824 */ /* 0x020fca00078e0203 */
[----:B------:R0:W-:Y:S01]  /*04b0*/  STG.E desc[UR4][R8.64], R3 ;  /* 0x0000000308007986 */ /* 0x0001e2000c101904 */
[----:B------:R-:W-:Y:S06]  /*04c0*/  BAR.SYNC.DEFER_BLOCKING 0x0 ;  /* 0x0000000000007b1d */ /* 0x000fec0000010000 */
[----:B------:R-:W2:Y:S04]  /*04d0*/  LDG.E R2, desc[UR4][R8.64+0x40] ;  /* 0x0000400408027981 */ /* 0x000ea8000c1e1900 */
[----:B------:R-:W2:Y:S02]  /*04e0*/  LDG.E R5, desc[UR4][R8.64] ;  /* 0x0000000408057981 */ /* 0x000ea4000c1e1900 */
[----:B--2---:R-:W-:-:S05]  /*04f0*/  IADD3 R5, PT, PT, R2, R5, RZ ;  /* 0x0000000502057210 */ /* 0x004fca0007ffe0ff */
[----:B------:R1:W-:Y:S01]  /*0500*/  STG.E desc[UR4][R8.64], R5 ;  /* 0x0000000508007986 */ /* 0x0003e2000c101904 */
[----:B------:R-:W-:Y:S06]  /*0510*/  BAR.SYNC.DEFER_BLOCKING 0x0 ;  /* 0x0000000000007b1d */ /* 0x000fec0000010000 */
[----:B------:R-:W2:Y:S04]  /*0520*/  LDG.E R2, desc[UR4][R8.64+0x20] ;  /* 0x0000200408027981 */ /* 0x000ea8000c1e1900 */
[----:B------:R-:W2:Y:S02]  /*0530*/  LDG.E R11, desc[UR4][R8.64] ;  /* 0x00000004080b7981 */ /* 0x000ea4000c1e1900 */
[----:B--2---:R-:W-:-:S05]  /*0540*/  IMAD.IADD R11, R2, 0x1, R11 ;  /* 0x00000001020b7824 */ /* 0x004fca00078e020b */
[----:B------:R2:W-:Y:S01]  /*0550*/  STG.E desc[UR4][R8.64], R11 ;  /* 0x0000000b08007986 */ /* 0x0005e2000c101904 */
[----:B------:R-:W-:Y:S06]  /*0560*/  BAR.SYNC.DEFER_BLOCKING 0x0 ;  /* 0x0000000000007b1d */ /* 0x000fec0000010000 */
[----:B------:R-:W3:Y:S04]  /*0570*/  LDG.E R2, desc[UR4][R8.64+0x10] ;  /* 0x0000100408027981 */ /* 0x000ee8000c1e1900 */
[----:B0-----:R-:W3:Y:S02]  /*0580*/  LDG.E R3, desc[UR4][R8.64] ;  /* 0x0000000408037981 */ /* 0x001ee4000c1e1900 */
[----:B---3--:R-:W-:-:S05]  /*0590*/  IADD3 R3, PT, PT, R2, R3, RZ ;  /* 0x0000000302037210 */ /* 0x008fca0007ffe0ff */
[----:B------:R0:W-:Y:S01]  /*05a0*/  STG.E desc[UR4][R8.64], R3 ;  /* 0x0000000308007986 */ /* 0x0001e2000c101904 */
[----:B------:R-:W-:Y:S06]  /*05b0*/  BAR.SYNC.DEFER_BLOCKING 0x0 ;  /* 0x0000000000007b1d */ /* 0x000fec0000010000 */
[----:B------:R-:W3:Y:S04]  /*05c0*/  LDG.E R2, desc[UR4][R8.64+0x8] ;  /* 0x0000080408027981 */ /* 0x000ee8000c1e1900 */
[----:B-1----:R-:W3:Y:S02]  /*05d0*/  LDG.E R5, desc[UR4][R8.64] ;  /* 0x0000000408057981 */ /* 0x002ee4000c1e1900 */
[----:B---3--:R-:W-:-:S05]  /*05e0*/  IMAD.IADD R5, R2, 0x1, R5 ;  /* 0x0000000102057824 */ /* 0x008fca00078e0205 */
[----:B------:R0:W-:Y:S01]  /*05f0*/  STG.E desc[UR4][R8.64], R5 ;  /* 0x0000000508007986 */ /* 0x0001e2000c101904 */
[----:B------:R-:W-:Y:S06]  /*0600*/  BAR.SYNC.DEFER_BLOCKING 0x0 ;  /* 0x0000000000007b1d */ /* 0x000fec0000010000 */
[----:B------:R-:W3:Y:S04]  /*0610*/  LDG.E R2, desc[UR4][R8.64+0x4] ;  /* 0x0000040408027981 */ /* 0x000ee8000c1e1900 */
[----:B--2---:R-:W3:Y:S01]  /*0620*/  LDG.E R11, desc[UR4][R8.64] ;  /* 0x00000004080b7981 */ /* 0x004ee2000c1e1900 */
[----:B------:R-:W-:-:S02]  /*0630*/  ISETP.NE.AND P0, PT, R4, RZ, PT ;  /* 0x000000ff0400720c */ /* 0x000fc40003f05270 */
[----:B---3--:R-:W-:-:S05]  /*0640*/  IADD3 R11, PT, PT, R2, R11, RZ ;  /* 0x0000000b020b7210 */ /* 0x008fca0007ffe0ff */
[----:B------:R0:W-:Y:S01]  /*0650*/  STG.E desc[UR4][R8.64], R11 ;  /* 0x0000000b08007986 */ /* 0x0001e2000c101904 */
[----:B------:R-:W-:Y:S06]  /*0660*/  BAR.SYNC.DEFER_BLOCKING 0x0 ;  /* 0x0000000000007b1d */ /* 0x000fec0000010000 */
[----:B------:R-:W-:Y:S05]  /*0670*/  @P0 EXIT ;  /* 0x000000000000094d */ /* 0x000fea0003800000 */
[----:B------:R-:W2:Y:S01]  /*0680*/  LDG.E R7, desc[UR4][R6.64] ;  /* 0x0000000406077981 */ /* 0x000ea2000c1e1900 */
[----:B0-----:R-:W0:Y:S02]  /*0690*/  LDC.64 R2, c[0x0][0x388] ;  /* 0x0000e200ff027b82 */ /* 0x001e240000000a00 */
[----:B0-----:R-:W-:-:S05]  /*06a0*/  IMAD.WIDE.U32 R2, R0, 0x4, R2 ;  /* 0x0000000400027825 */ /* 0x001fca00078e0002 */
[----:B--2---:R-:W-:Y:S01]  /*06b0*/  STG.E desc[UR4][R2.64], R7 ;  /* 0x0000000702007986 */ /* 0x004fe2000c101904 */
[----:B------:R-:W-:Y:S05]  /*06c0*/  EXIT ;  /* 0x000000000000794d */ /* 0x000fea0003800000 */
.L_x_8:
[----:B------:R-:W-:-:S00]  /*06d0*/  BRA `(.L_x_8) ;  /* 0xfffffffc00fc7947 */ /* 0x000fc0000383ffff */
[----:B------:R-:W-:-:S00]  /*06e0*/  NOP ;  /* 0x0000000000007918 */ /* 0x000fc00000000000 */
        /* <DEDUP_REMOVED lines=9> */
.L_x_18:


//--------------------- .text._Z23reduceUnrollingVolatilePiS_j --------------------------
	.section	.text._Z23reduceUnrollingVolatilePiS_j,"ax",@progbits
	.align	128
        .global         _Z23reduceUnrollingVolatilePiS_j
        .type           _Z23reduceUnrollingVolatilePiS_j,@function
        .size           _Z23reduceUnrollingVolatilePiS_j,(.L_x_19 - _Z23reduceUnrollingVolatilePiS_j)
        .other          _Z23reduceUnrollingVolatilePiS_j,@"STO_CUDA_ENTRY STV_DEFAULT"
_Z23reduceUnrollingVolatilePiS_j:
.text._Z23reduceUnrollingVolatilePiS_j:
        /* <DEDUP_REMOVED lines=45> */
.L_x_10:
[----:B------:R-:W-:Y:S05]  /*02d0*/  BSYNC.RECONVERGENT B0 ;  /* 0x0000000000007941 */ /* 0x000fea0003800200 */
.L_x_9:
[----:B------:R-:W-:Y:S06]  /*02e0*/  BAR.SYNC.DEFER_BLOCKING 0x0 ;  /* 0x0000000000007b1d */ /* 0x000fec0000010000 */
[----:B------:R-:W-:Y:S04]  /*02f0*/  BSSY.RECONVERGENT B0, `(.L_x_11) ;  /* 0x0000006000007945 */ /* 0x000fe80003800200 */
[----:B------:R-:W-:Y:S05]  /*0300*/  @P0 BRA `(.L_x_12) ;  /* 0x0000000000100947 */ /* 0x000fea0003800000 */
[----:B0-----:R-:W2:Y:S04]  /*0310*/  LDG.E R2, desc[UR4][R8.64+0x400] ;  /* 0x0004000408027981 */ /* 0x001ea8000c1e1900 */
[----:B-1----:R-:W2:Y:S02]  /*0320*/  LDG.E R3, desc[UR4][R8.64] ;  /* 0x0000000408037981 */ /* 0x002ea4000c1e1900 */
[----:B--2---:R-:W-:-:S05]  /*0330*/  IADD3 R3, PT, PT, R2, R3, RZ ;  /* 0x0000000302037210 */ /* 0x004fca0007ffe0ff */
[----:B------:R2:W-:Y:S02]  /*0340*/  STG.E desc[UR4][R8.64], R3 ;  /* 0x0000000308007986 */ /* 0x0005e4000c101904 */
.L_x_12:
[----:B------:R-:W-:Y:S05]  /*0350*/  BSYNC.RECONVERGENT B0 ;  /* 0x0000000000007941 */ /* 0x000fea0003800200 */
.L_x_11:
[----:B------:R-:W-:Y:S06]  /*0360*/  BAR.SYNC.DEFER_BLOCKING 0x0 ;  /* 0x0000000000007b1d */ /* 0x000fec0000010000 */
[----:B------:R-:W-:Y:S04]  /*0370*/  BSSY.RECONVERGENT B0, `(.L_x_13) ;  /* 0x0000006000007945 */ /* 0x000fe80003800200 */
[----:B------:R-:W-:Y:S05]  /*0380*/  @P3 BRA `(.L_x_14) ;  /* 0x0000000000103947 */ /* 0x000fea0003800000 */
[----:B0-----:R-:W3:Y:S04]  /*0390*/  LDG.E R2, desc[UR4][R8.64+0x200] ;  /* 0x0002000408027981 */ /* 0x001ee8000c1e1900 */
[----:B-12---:R-:W3:Y:S02]  /*03a0*/  LDG.E R3, desc[UR4][R8.64] ;  /* 0x0000000408037981 */ /* 0x006ee4000c1e1900 */
[----:B---3--:R-:W-:-:S05]  /*03b0*/  IMAD.IADD R3, R2, 0x1, R3 ;  /* 0x0000000102037824 */ /* 0x008fca00078e0203 */
[----:B------:R3:W-:Y:S02]  /*03c0*/  STG.E desc[UR4][R8.64], R3 ;  /* 0x0000000308007986 */ /* 0x0007e4000c101904 */
.L_x_14:
[----:B------:R-:W-:Y:S05]  /*03d0*/  BSYNC.RECONVERGENT B0 ;  /* 0x0000000000007941 */ /* 0x000fea0003800200 */
.L_x_13:
[----:B------:R-:W-:Y:S06]  /*03e0*/  BAR.SYNC.DEFER_BLOCKING 0x0 ;  /* 0x0000000000007b1d */ /* 0x000fec0000010000 */
[----:B------:R-:W-:Y:S04]  /*03f0*/  BSSY.RECONVERGENT B0, `(.L_x_15) ;  /* 0x0000006000007945 */ /* 0x000fe80003800200 */
[----:B------:R-:W-:Y:S05]  /*0400*/  @P1 BRA `(.L_x_16) ;  /* 0x0000000000101947 */ /* 0x000fea0003800000 */
[----:B0-----:R-:W4:Y:S04]  /*0410*/  LDG.E R2, desc[UR4][R8.64+0x100] ;  /* 0x0001000408027981 */ /* 0x001f28000c1e1900 */
[----:B-123--:R-:W4:Y:S02]  /*0420*/  LDG.E R3, desc[UR4][R8.64] ;  /* 0x0000000408037981 */ /* 0x00ef24000c1e1900 */
[----:B----4-:R-:W-:-:S05]  /*0430*/  IADD3 R3, PT, PT, R2, R3, RZ ;  /* 0x0000000302037210 */ /* 0x010fca0007ffe0ff */
[----:B------:R4:W-:Y:S02]  /*0440*/  STG.E desc[UR4][R8.64], R3 ;  /* 0x0000000308007986 */ /* 0x0009e4000c101904 */
.L_x_16:
[----:B------:R-:W-:Y:S05]  /*0450*/  BSYNC.RECONVERGENT B0 ;  /* 0x0000000000007941 */ /* 0x000fea0003800200 */
.L_x_15:
[----:B------:R-:W-:Y:S06]  /*0460*/  BAR.SYNC.DEFER_BLOCKING 0x0 ;  /* 0x0000000000007b1d */ /* 0x000fec0000010000 */
[----:B------:R-:W-:Y:S05]  /*0470*/  @P5 EXIT ;  /* 0x000000000000594d */ /* 0x000fea0003800000 */
[----:B0-----:R-:W5:Y:S04]  /*0480*/  LDG.E.STRONG.SYS R2, desc[UR4][R8.64+0x80] ;  /* 0x0000800408027981 */ /* 0x001f68000c1f5900 */
[----:B-1234-:R-:W5:Y:S02]  /*0490*/  LDG.E.STRONG.SYS R3, desc[UR4][R8.64] ;  /* 0x0000000408037981 */ /* 0x01ef64000c1f5900 */
[----:B-----5:R-:W-:-:S05]  /*04a0*/  IMAD.IADD R3, R2, 0x1, R3 ;  /* 0x0000000102037824 */ /* 0x020fca00078e0203 */
[----:B------:R0:W-:Y:S04]  /*04b0*/  STG.E.STRONG.SYS desc[UR4][R8.64], R3 ;  /* 0x0000000308007986 */ /* 0x0001e8000c115904 */
[----:B------:R-:W2:Y:S04]  /*04c0*/  LDG.E.STRONG.SYS R2, desc[UR4][R8.64+0x40] ;  /* 0x0000400408027981 */ /* 0x000ea8000c1f5900 */
[----:B------:R-:W2:Y:S02]  /*04d0*/  LDG.E.STRONG.SYS R5, desc[UR4][R8.64] ;  /* 0x0000000408057981 */ /* 0x000ea4000c1f5900 */
[----:B--2---:R-:W-:-:S05]  /*04e0*/  IADD3 R5, PT, PT, R2, R5, RZ ;  /* 0x0000000502057210 */ /* 0x004fca0007ffe0ff */
[----:B------:R1:W-:Y:S04]  /*04f0*/  STG.E.STRONG.SYS desc[UR4][R8.64], R5 ;  /* 0x0000000508007986 */ /* 0x0003e8000c115904 */
[----:B------:R-:W2:Y:S04]  /*0500*/  LDG.E.STRONG.SYS R2, desc[UR4][R8.64+0x20] ;  /* 0x0000200408027981 */ /* 0x000ea8000c1f5900 */
[----:B------:R-:W2:Y:S02]  /*0510*/  LDG.E.STRONG.SYS R11, desc[UR4][R8.64] ;  /* 0x00000004080b7981 */ /* 0x000ea4000c1f5900 */
[----:B--2---:R-:W-:-:S05]  /*0520*/  IMAD.IADD R11, R2, 0x1, R11 ;  /* 0x00000001020b7824 */ /* 0x004fca00078e020b */
[----:B------:R2:W-:Y:S04]  /*0530*/  STG.E.STRONG.SYS desc[UR4][R8.64], R11 ;  /* 0x0000000b08007986 */ /* 0x0005e8000c115904 */
[----:B------:R-:W3:Y:S04]  /*0540*/  LDG.E.STRONG.SYS R2, desc[UR4][R8.64+0x10] ;  /* 0x0000100408027981 */ /* 0x000ee8000c1f5900 */
[----:B------:R-:W3:Y:S02]  /*0550*/  LDG.E.STRONG.SYS R13, desc[UR4][R8.64] ;  /* 0x00000004080d7981 */ /* 0x000ee4000c1f5900 */
[----:B---3--:R-:W-:-:S05]  /*0560*/  IADD3 R13, PT, PT, R2, R13, RZ ;  /* 0x0000000d020d7210 */ /* 0x008fca0007ffe0ff */
[----:B------:R2:W-:Y:S04]  /*0570*/  STG.E.STRONG.SYS desc[UR4][R8.64], R13 ;  /* 0x0000000d08007986 */ /* 0x0005e8000c115904 */
[----:B------:R-:W3:Y:S04]  /*0580*/  LDG.E.STRONG.SYS R2, desc[UR4][R8.64+0x8] ;  /* 0x0000080408027981 */ /* 0x000ee8000c1f5900 */
[----:B0-----:R-:W3:Y:S02]  /*0590*/  LDG.E.STRONG.SYS R3, desc[UR4][R8.64] ;  /* 0x0000000408037981 */ /* 0x001ee4000c1f5900 */
[----:B---3--:R-:W-:-:S05]  /*05a0*/  IMAD.IADD R3, R2, 0x1, R3 ;  /* 0x0000000102037824 */ /* 0x008fca00078e0203 */
[----:B------:R2:W-:Y:S04]  /*05b0*/  STG.E.STRONG.SYS desc[UR4][R8.64], R3 ;  /* 0x0000000308007986 */ /* 0x0005e8000c115904 */
[----:B------:R-:W3:Y:S04]  /*05c0*/  LDG.E.STRONG.SYS R2, desc[UR4][R8.64+0x4] ;  /* 0x0000040408027981 */ /* 0x000ee8000c1f5900 */
[----:B-1----:R-:W3:Y:S01]  /*05d0*/  LDG.E.STRONG.SYS R5, desc[UR4][R8.64] ;  /* 0x0000000408057981 */ /* 0x002ee2000c1f5900 */
[----:B------:R-:W-:Y:S02]  /*05e0*/  ISETP.NE.AND P0, PT, R4, RZ, PT ;  /* 0x000000ff0400720c */ /* 0x000fe40003f05270 */
[----:B---3--:R-:W-:-:S05]  /*05f0*/  IADD3 R5, PT, PT, R2, R5, RZ ;  /* 0x0000000502057210 */ /* 0x008fca0007ffe0ff */
[----:B------:R2:W-:Y:S06]  /*0600*/  STG.E.STRONG.SYS desc[UR4][R8.64], R5 ;  /* 0x0000000508007986 */ /* 0x0005ec000c115904 */
[----:B------:R-:W-:Y:S05]  /*0610*/  @P0 EXIT ;  /* 0x000000000000094d */ /* 0x000fea0003800000 */
[----:B------:R-:W3:Y:S01]  /*0620*/  LDG.E R7, desc[UR4][R6.64] ;  /* 0x0000000406077981 */ /* 0x000ee2000c1e1900 */
[----:B--2---:R-:W0:Y:S02]  /*0630*/  LDC.64 R2, c[0x0][0x388] ;  /* 0x0000e200ff027b82 */ /* 0x004e240000000a00 */
[----:B0-----:R-:W-:-:S05]  /*0640*/  IMAD.WIDE.U32 R2, R0, 0x4, R2 ;  /* 0x0000000400027825 */ /* 0x001fca00078e0002 */
[----:B---3--:R-:W-:Y:S01]  /*0650*/  STG.E desc[UR4][R2.64], R7 ;  /* 0x0000000702007986 */ /* 0x008fe2000c101904 */
[----:B------:R-:W-:Y:S05]  /*0660*/  EXIT ;  /* 0x000000000000794d */ /* 0x000fea0003800000 */
.L_x_17:
        /* <DEDUP_REMOVED lines=9> */
.L_x_19:


//--------------------- .nv.shared.reserved.0     --------------------------
	.section	.nv.shared.reserved.0,"aw",@nobits
	.weak		__nv_reservedSMEM_offset_0_alias
	.size		__nv_reservedSMEM_offset_0_alias, 0, 64
	.other		__nv_reservedSMEM_offset_0_alias,@"STO_CUDA_RESERVED_SHARED STV_DEFAULT"
__nv_reservedSMEM_offset_0_alias:
	.zero		0
	.zero		64


//--------------------- .nv.constant0._Z19reduceUnrollingSyncPiS_j --------------------------
	.section	.nv.constant0._Z19reduceUnrollingSyncPiS_j,"a",@progbits
	.sectionflags	@""
	.align	4
.nv.constant0._Z19reduceUnrollingSyncPiS_j:
	.zero		916


//--------------------- .nv.constant0._Z23reduceUnrollingVolatilePiS_j --------------------------
	.section	.nv.constant0._Z23reduceUnrollingVolatilePiS_j,"a",@progbits
	.sectionflags	@""
	.align	4
.nv.constant0._Z23reduceUnrollingVolatilePiS_j:
	.zero		916


//--------------------- SYMBOLS --------------------------

	.type		.nv.reservedSmem.offset0,@object
	.size		.nv.reservedSmem.offset0,0x4
